//
// Generated by NVIDIA NVVM Compiler
//
// Compiler Build ID: CL-36424714
// Cuda compilation tools, release 13.0, V13.0.88
// Based on NVVM 20.0.0
//

.version 9.0
.target sm_100
.address_size 64

	// .globl	_Z16histogram_kernelPKcjiiPj
.extern .shared .align 16 .b8 s_hist[];

.visible .entry _Z16histogram_kernelPKcjiiPj(
	.param .u64 .ptr .align 1 _Z16histogram_kernelPKcjiiPj_param_0,
	.param .u32 _Z16histogram_kernelPKcjiiPj_param_1,
	.param .u32 _Z16histogram_kernelPKcjiiPj_param_2,
	.param .u32 _Z16histogram_kernelPKcjiiPj_param_3,
	.param .u64 .ptr .align 1 _Z16histogram_kernelPKcjiiPj_param_4
)
{
	.reg .pred 	%p<37>;
	.reg .b32 	%r<111>;
	.reg .b64 	%rd<9>;

	ld.param.u64 	%rd3, [_Z16histogram_kernelPKcjiiPj_param_0];
	ld.param.u32 	%r22, [_Z16histogram_kernelPKcjiiPj_param_1];
	ld.param.u32 	%r23, [_Z16histogram_kernelPKcjiiPj_param_2];
	ld.param.u32 	%r24, [_Z16histogram_kernelPKcjiiPj_param_3];
	ld.param.u64 	%rd4, [_Z16histogram_kernelPKcjiiPj_param_4];
	sub.s32 	%r1, %r24, %r23;
	add.s32 	%r2, %r1, 1;
	shl.b32 	%r3, %r2, 3;
	mov.u32 	%r110, %tid.x;
	setp.ge.s32 	%p1, %r110, %r3;
	@%p1 bra 	$L__BB0_3;
	mov.u32 	%r5, %ntid.x;
	mov.u32 	%r109, %r110;
$L__BB0_2:
	shl.b32 	%r25, %r109, 2;
	mov.u32 	%r26, s_hist;
	add.s32 	%r27, %r26, %r25;
	mov.b32 	%r28, 0;
	st.shared.u32 	[%r27], %r28;
	add.s32 	%r109, %r109, %r5;
	setp.lt.s32 	%p2, %r109, %r3;
	@%p2 bra 	$L__BB0_2;
$L__BB0_3:
	bar.sync 	0;
	mov.u32 	%r29, %ctaid.x;
	mov.u32 	%r8, %ntid.x;
	mad.lo.s32 	%r30, %r29, %r8, %r110;
	shl.b32 	%r9, %r30, 3;
	and.b32  	%r31, %r110, 7;
	mul.lo.s32 	%r32, %r2, %r31;
	sub.s32 	%r10, %r32, %r23;
	setp.ge.u32 	%p3, %r9, %r22;
	cvt.s64.s32 	%rd5, %r9;
	cvta.to.global.u64 	%rd6, %rd3;
	add.s64 	%rd1, %rd6, %rd5;
	@%p3 bra 	$L__BB0_6;
	ld.global.u8 	%r11, [%rd1];
	setp.gt.s32 	%p4, %r23, %r11;
	setp.lt.s32 	%p5, %r24, %r11;
	or.pred  	%p6, %p4, %p5;
	@%p6 bra 	$L__BB0_6;
	add.s32 	%r33, %r10, %r11;
	shl.b32 	%r34, %r33, 2;
	mov.u32 	%r35, s_hist;
	add.s32 	%r36, %r35, %r34;
	atom.shared.add.u32 	%r37, [%r36], 1;
$L__BB0_6:
	add.s32 	%r38, %r9, 1;
	setp.ge.u32 	%p7, %r38, %r22;
	@%p7 bra 	$L__BB0_9;
	ld.global.u8 	%r12, [%rd1+1];
	setp.gt.s32 	%p8, %r23, %r12;
	setp.lt.s32 	%p9, %r24, %r12;
	or.pred  	%p10, %p8, %p9;
	@%p10 bra 	$L__BB0_9;
	add.s32 	%r39, %r10, %r12;
	shl.b32 	%r40, %r39, 2;
	mov.u32 	%r41, s_hist;
	add.s32 	%r42, %r41, %r40;
	atom.shared.add.u32 	%r43, [%r42], 1;
$L__BB0_9:
	add.s32 	%r44, %r9, 2;
	setp.ge.u32 	%p11, %r44, %r22;
	@%p11 bra 	$L__BB0_12;
	ld.global.u8 	%r13, [%rd1+2];
	setp.gt.s32 	%p12, %r23, %r13;
	setp.lt.s32 	%p13, %r24, %r13;
	or.pred  	%p14, %p12, %p13;
	@%p14 bra 	$L__BB0_12;
	add.s32 	%r45, %r10, %r13;
	shl.b32 	%r46, %r45, 2;
	mov.u32 	%r47, s_hist;
	add.s32 	%r48, %r47, %r46;
	atom.shared.add.u32 	%r49, [%r48], 1;
$L__BB0_12:
	add.s32 	%r50, %r9, 3;
	setp.ge.u32 	%p15, %r50, %r22;
	@%p15 bra 	$L__BB0_15;
	ld.global.u8 	%r14, [%rd1+3];
	setp.gt.s32 	%p16, %r23, %r14;
	setp.lt.s32 	%p17, %r24, %r14;
	or.pred  	%p18, %p16, %p17;
	@%p18 bra 	$L__BB0_15;
	add.s32 	%r51, %r10, %r14;
	shl.b32 	%r52, %r51, 2;
	mov.u32 	%r53, s_hist;
	add.s32 	%r54, %r53, %r52;
	atom.shared.add.u32 	%r55, [%r54], 1;
$L__BB0_15:
	add.s32 	%r56, %r9, 4;
	setp.ge.u32 	%p19, %r56, %r22;
	@%p19 bra 	$L__BB0_18;
	ld.global.u8 	%r15, [%rd1+4];
	setp.gt.s32 	%p20, %r23, %r15;
	setp.lt.s32 	%p21, %r24, %r15;
	or.pred  	%p22, %p20, %p21;
	@%p22 bra 	$L__BB0_18;
	add.s32 	%r57, %r10, %r15;
	shl.b32 	%r58, %r57, 2;
	mov.u32 	%r59, s_hist;
	add.s32 	%r60, %r59, %r58;
	atom.shared.add.u32 	%r61, [%r60], 1;
$L__BB0_18:
	add.s32 	%r62, %r9, 5;
	setp.ge.u32 	%p23, %r62, %r22;
	@%p23 bra 	$L__BB0_21;
	ld.global.u8 	%r16, [%rd1+5];
	setp.gt.s32 	%p24, %r23, %r16;
	setp.lt.s32 	%p25, %r24, %r16;
	or.pred  	%p26, %p24, %p25;
	@%p26 bra 	$L__BB0_21;
	add.s32 	%r63, %r10, %r16;
	shl.b32 	%r64, %r63, 2;
	mov.u32 	%r65, s_hist;
	add.s32 	%r66, %r65, %r64;
	atom.shared.add.u32 	%r67, [%r66], 1;
$L__BB0_21:
	add.s32 	%r68, %r9, 6;
	setp.ge.u32 	%p27, %r68, %r22;
	@%p27 bra 	$L__BB0_24;
	ld.global.u8 	%r17, [%rd1+6];
	setp.gt.s32 	%p28, %r23, %r17;
	setp.lt.s32 	%p29, %r24, %r17;
	or.pred  	%p30, %p28, %p29;
	@%p30 bra 	$L__BB0_24;
	add.s32 	%r69, %r10, %r17;
	shl.b32 	%r70, %r69, 2;
	mov.u32 	%r71, s_hist;
	add.s32 	%r72, %r71, %r70;
	atom.shared.add.u32 	%r73, [%r72], 1;
$L__BB0_24:
	add.s32 	%r74, %r9, 7;
	setp.ge.u32 	%p31, %r74, %r22;
	@%p31 bra 	$L__BB0_27;
	ld.global.u8 	%r18, [%rd1+7];
	setp.gt.s32 	%p32, %r23, %r18;
	setp.lt.s32 	%p33, %r24, %r18;
	or.pred  	%p34, %p32, %p33;
	@%p34 bra 	$L__BB0_27;
	add.s32 	%r75, %r10, %r18;
	shl.b32 	%r76, %r75, 2;
	mov.u32 	%r77, s_hist;
	add.s32 	%r78, %r77, %r76;
	atom.shared.add.u32 	%r79, [%r78], 1;
$L__BB0_27:
	bar.sync 	0;
	setp.gt.s32 	%p35, %r110, %r1;
	@%p35 bra 	$L__BB0_30;
	shl.b32 	%r19, %r2, 1;
	cvta.to.global.u64 	%rd2, %rd4;
	mov.u32 	%r81, s_hist;
	shl.b32 	%r84, %r1, 2;
	shl.b32 	%r88, %r19, 2;
$L__BB0_29:
	shl.b32 	%r80, %r110, 2;
	add.s32 	%r82, %r81, %r80;
	ld.shared.u32 	%r83, [%r82];
	add.s32 	%r85, %r82, %r84;
	ld.shared.u32 	%r86, [%r85+4];
	add.s32 	%r87, %r86, %r83;
	add.s32 	%r89, %r82, %r88;
	ld.shared.u32 	%r90, [%r89];
	add.s32 	%r91, %r90, %r87;
	shl.b32 	%r92, %r2, 2;
	add.s32 	%r93, %r89, %r92;
	ld.shared.u32 	%r94, [%r93];
	add.s32 	%r95, %r94, %r91;
	add.s32 	%r96, %r93, %r92;
	ld.shared.u32 	%r97, [%r96];
	add.s32 	%r98, %r97, %r95;
	add.s32 	%r99, %r96, %r92;
	ld.shared.u32 	%r100, [%r99];
	add.s32 	%r101, %r100, %r98;
	add.s32 	%r102, %r99, %r92;
	ld.shared.u32 	%r103, [%r102];
	add.s32 	%r104, %r103, %r101;
	add.s32 	%r105, %r102, %r92;
	ld.shared.u32 	%r106, [%r105];
	add.s32 	%r107, %r106, %r104;
	mul.wide.s32 	%rd7, %r110, 4;
	add.s64 	%rd8, %rd2, %rd7;
	atom.global.add.u32 	%r108, [%rd8], %r107;
	add.s32 	%r110, %r110, %r8;
	setp.le.s32 	%p36, %r110, %r1;
	@%p36 bra 	$L__BB0_29;
$L__BB0_30:
	ret;

}


// ===== COMPILED SASS (sm_100) =====

	.target	sm_100

	.elftype	@"ET_EXEC"


//--------------------- .note.nv.tkinfo           --------------------------
	.section	.note.nv.tkinfo,"",@"SHT_NOTE"
	.sectionflags	@"SHF_NOTE_NV_TKINFO"
	.tkinfo
        /*0018*/ 	.word	0x00000002
        /*0030*/ 	.string	""
        /*0030*/ 	.string	"ptxas"
        /*0030*/ 	.string	"Cuda compilation tools, release 13.0, V13.0.88"
        /*0030*/ 	.string	"Build cuda_13.0.r13.0/compiler.36424714_0"
        /*0030*/ 	.string	"-arch sm_100 -m 64 "



//--------------------- .note.nv.cuinfo           --------------------------
	.section	.note.nv.cuinfo,"",@"SHT_NOTE"
	.sectionflags	@"SHF_NOTE_NV_CUINFO"
        /*0018*/ 	.short	0x0002
        /*001a*/ 	.short	0x0064
        /*001c*/ 	.short	0x0082
	.zero		2


//--------------------- .nv.info                  --------------------------
	.section	.nv.info,"",@"SHT_CUDA_INFO"
	.align	4


	//----- nvinfo : EIATTR_REGCOUNT
	.align		4
        /*0000*/ 	.byte	0x04, 0x2f
        /*0002*/ 	.short	(.L_1 - .L_0)
	.align		4
.L_0:
        /*0004*/ 	.word	index@(_Z16histogram_kernelPKcjiiPj)
        /*0008*/ 	.word	0x00000015


	//----- nvinfo : EIATTR_FRAME_SIZE
	.align		4
.L_1:
        /*000c*/ 	.byte	0x04, 0x11
        /*000e*/ 	.short	(.L_3 - .L_2)
	.align		4
.L_2:
        /*0010*/ 	.word	index@(_Z16histogram_kernelPKcjiiPj)
        /*0014*/ 	.word	0x00000000


	//----- nvinfo : EIATTR_MIN_STACK_SIZE
	.align		4
.L_3:
        /*0018*/ 	.byte	0x04, 0x12
        /*001a*/ 	.short	(.L_5 - .L_4)
	.align		4
.L_4:
        /*001c*/ 	.word	index@(_Z16histogram_kernelPKcjiiPj)
        /*0020*/ 	.word	0x00000000
.L_5:


//--------------------- .nv.compat                --------------------------
	.section	.nv.compat,"",@"SHT_CUDA_COMPAT_INFO"
	.align	4
        /*0000*/ 	.byte	0x02, 0x09, 0x00, 0x00, 0x02, 0x02, 0x01, 0x00, 0x02, 0x05, 0x05, 0x00, 0x03, 0x07, 0x01, 0x01
        /*0010*/ 	.byte	0x02, 0x03, 0x00, 0x00, 0x02, 0x06, 0x01, 0x00, 0x04, 0x0b, 0x08, 0x00, 0x09, 0x00, 0x00, 0x00
        /*0020*/ 	.byte	0x00, 0x00, 0x00, 0x00


//--------------------- .nv.info._Z16histogram_kernelPKcjiiPj --------------------------
	.section	.nv.info._Z16histogram_kernelPKcjiiPj,"",@"SHT_CUDA_INFO"
	.sectionflags	@""
	.align	4


	//----- nvinfo : EIATTR_CUDA_API_VERSION
	.align		4
        /*0000*/ 	.byte	0x04, 0x37
        /*0002*/ 	.short	(.L_7 - .L_6)
.L_6:
        /*0004*/ 	.word	0x00000082


	//----- nvinfo : EIATTR_KPARAM_INFO
	.align		4
.L_7:
        /*0008*/ 	.byte	0x04, 0x17
        /*000a*/ 	.short	(.L_9 - .L_8)
.L_8:
        /*000c*/ 	.word	0x00000000
        /*0010*/ 	.short	0x0004
        /*0012*/ 	.short	0x0018
        /*0014*/ 	.byte	0x00, 0xf5, 0x21, 0x00


	//----- nvinfo : EIATTR_KPARAM_INFO
	.align		4
.L_9:
        /*0018*/ 	.byte	0x04, 0x17
        /*001a*/ 	.short	(.L_11 - .L_10)
.L_10:
        /*001c*/ 	.word	0x00000000
        /*0020*/ 	.short	0x0003
        /*0022*/ 	.short	0x0010
        /*0024*/ 	.byte	0x00, 0xf0, 0x11, 0x00


	//----- nvinfo : EIATTR_KPARAM_INFO
	.align		4
.L_11:
        /*0028*/ 	.byte	0x04, 0x17
        /*002a*/ 	.short	(.L_13 - .L_12)
.L_12:
        /*002c*/ 	.word	0x00000000
        /*0030*/ 	.short	0x0002
        /*0032*/ 	.short	0x000c
        /*0034*/ 	.byte	0x00, 0xf0, 0x11, 0x00


	//----- nvinfo : EIATTR_KPARAM_INFO
	.align		4
.L_13:
        /*0038*/ 	.byte	0x04, 0x17
        /*003a*/ 	.short	(.L_15 - .L_14)
.L_14:
        /*003c*/ 	.word	0x00000000
        /*0040*/ 	.short	0x0001
        /*0042*/ 	.short	0x0008
        /*0044*/ 	.byte	0x00, 0xf0, 0x11, 0x00


	//----- nvinfo : EIATTR_KPARAM_INFO
	.align		4
.L_15:
        /*0048*/ 	.byte	0x04, 0x17
        /*004a*/ 	.short	(.L_17 - .L_16)
.L_16:
        /*004c*/ 	.word	0x00000000
        /*0050*/ 	.short	0x0000
        /*0052*/ 	.short	0x0000
        /*0054*/ 	.byte	0x00, 0xf5, 0x21, 0x00


	//----- nvinfo : EIATTR_SPARSE_MMA_MASK
	.align		4
.L_17:
        /*0058*/ 	.byte	0x03, 0x50
        /*005a*/ 	.short	0x0000


	//----- nvinfo : EIATTR_MAXREG_COUNT
	.align		4
        /*005c*/ 	.byte	0x03, 0x1b
        /*005e*/ 	.short	0x00ff


	//----- nvinfo : EIATTR_NUM_BARRIERS
	.align		4
        /*0060*/ 	.byte	0x02, 0x4c
        /*0062*/ 	.byte	0x01
	.zero		1


	//----- nvinfo : EIATTR_MERCURY_ISA_VERSION
	.align		4
        /*0064*/ 	.byte	0x03, 0x5f
        /*0066*/ 	.short	0x0101


	//----- nvinfo : EIATTR_VRC_CTA_INIT_COUNT
	.align		4
        /*0068*/ 	.byte	0x02, 0x4a
	.zero		1
	.zero		1


	//----- nvinfo : EIATTR_EXIT_INSTR_OFFSETS
	.align		4
        /*006c*/ 	.byte	0x04, 0x1c
        /*006e*/ 	.short	(.L_19 - .L_18)


	//   ....[0]....
.L_18:
        /*0070*/ 	.word	0x000009a0


	//   ....[1]....
        /*0074*/ 	.word	0x00000bd0


	//----- nvinfo : EIATTR_CRS_STACK_SIZE
	.align		4
.L_19:
        /*0078*/ 	.byte	0x04, 0x1e
        /*007a*/ 	.short	(.L_21 - .L_20)
.L_20:
        /*007c*/ 	.word	0x00000000


	//----- nvinfo : EIATTR_CBANK_PARAM_SIZE
	.align		4
.L_21:
        /*0080*/ 	.byte	0x03, 0x19
        /*0082*/ 	.short	0x0020


	//----- nvinfo : EIATTR_PARAM_CBANK
	.align		4
        /*0084*/ 	.byte	0x04, 0x0a
        /*0086*/ 	.short	(.L_23 - .L_22)
	.align		4
.L_22:
        /*0088*/ 	.word	index@(.nv.constant0._Z16histogram_kernelPKcjiiPj)
        /*008c*/ 	.short	0x0380
        /*008e*/ 	.short	0x0020


	//----- nvinfo : EIATTR_SW_WAR
	.align		4
.L_23:
        /*0090*/ 	.byte	0x04, 0x36
        /*0092*/ 	.short	(.L_25 - .L_24)
.L_24:
        /*0094*/ 	.word	0x00000008
.L_25:


//--------------------- .nv.callgraph             --------------------------
	.section	.nv.callgraph,"",@"SHT_CUDA_CALLGRAPH"
	.align	4
	.sectionentsize	8
	.align		4
        /*0000*/ 	.word	0x00000000
	.align		4
        /*0004*/ 	.word	0xffffffff
	.align		4
        /*0008*/ 	.word	0x00000000
	.align		4
        /*000c*/ 	.word	0xfffffffe
	.align		4
        /*0010*/ 	.word	0x00000000
	.align		4
        /*0014*/ 	.word	0xfffffffd
	.align		4
        /*0018*/ 	.word	0x00000000
	.align		4
        /*001c*/ 	.word	0xfffffffc


//--------------------- .text._Z16histogram_kernelPKcjiiPj --------------------------
	.section	.text._Z16histogram_kernelPKcjiiPj,"ax",@progbits
	.align	128
        .global         _Z16histogram_kernelPKcjiiPj
        .type           _Z16histogram_kernelPKcjiiPj,@function
        .size           _Z16histogram_kernelPKcjiiPj,(.L_x_21 - _Z16histogram_kernelPKcjiiPj)
        .other          _Z16histogram_kernelPKcjiiPj,@"STO_CUDA_ENTRY STV_DEFAULT"
_Z16histogram_kernelPKcjiiPj:
.text._Z16histogram_kernelPKcjiiPj:
[----:B------:R-:W-:Y:S08]  /*0000*/  LDC R1, c[0x0][0x37c] ;  /* 0x0000df00ff017b82 */ /* 0x000ff00000000800 */
[----:B------:R-:W0:Y:S01]  /*0010*/  LDC R7, c[0x0][0x38c] ;  /* 0x0000e300ff077b82 */ /* 0x000e220000000800 */
[----:B------:R-:W1:Y:S01]  /*0020*/  S2R R0, SR_TID.X ;  /* 0x0000000000007919 */ /* 0x000e620000002100 */
[----:B------:R-:W0:Y:S01]  /*0030*/  LDCU UR8, c[0x0][0x390] ;  /* 0x00007200ff0877ac */ /* 0x000e220008000800 */
[----:B------:R-:W-:Y:S01]  /*0040*/  BSSY.RECONVERGENT B0, `(.L_x_0) ;  /* 0x0000010000007945 */ /* 0x000fe20003800200 */
[----:B0-----:R-:W-:-:S05]  /*0050*/  IADD3 R5, PT, PT, -R7, UR8, RZ ;  /* 0x0000000807057c10 */ /* 0x001fca000fffe1ff */
[----:B------:R-:W-:-:S04]  /*0060*/  VIADD R4, R5, 0x1 ;  /* 0x0000000105047836 */ /* 0x000fc80000000000 */
[----:B------:R-:W-:-:S05]  /*0070*/  IMAD.SHL.U32 R3, R4, 0x8, RZ ;  /* 0x0000000804037824 */ /* 0x000fca00078e00ff */
[----:B-1----:R-:W-:-:S13]  /*0080*/  ISETP.GE.AND P0, PT, R0, R3, PT ;  /* 0x000000030000720c */ /* 0x002fda0003f06270 */
[----:B------:R-:W-:Y:S05]  /*0090*/  @P0 BRA `(.L_x_1) ;  /* 0x0000000000280947 */ /* 0x000fea0003800000 */
[----:B------:R-:W0:Y:S01]  /*00a0*/  S2R R9, SR_CgaCtaId ;  /* 0x0000000000097919 */ /* 0x000e220000008800 */
[----:B------:R-:W1:Y:S01]  /*00b0*/  LDC R11, c[0x0][0x360] ;  /* 0x0000d800ff0b7b82 */ /* 0x000e620000000800 */
[----:B------:R-:W-:Y:S01]  /*00c0*/  MOV R6, 0x400 ;  /* 0x0000040000067802 */ /* 0x000fe20000000f00 */
[----:B------:R-:W-:-:S03]  /*00d0*/  IMAD.MOV.U32 R2, RZ, RZ, R0 ;  /* 0x000000ffff027224 */ /* 0x000fc600078e0000 */
[----:B0-----:R-:W-:-:S07]  /*00e0*/  LEA R9, R9, R6, 0x18 ;  /* 0x0000000609097211 */ /* 0x001fce00078ec0ff */
.L_x_2:
[----:B------:R-:W-:Y:S02]  /*00f0*/  IMAD R6, R2, 0x4, R9 ;  /* 0x0000000402067824 */ /* 0x000fe400078e0209 */
[----:B-1----:R-:W-:-:S03]  /*0100*/  IMAD.IADD R2, R11, 0x1, R2 ;  /* 0x000000010b027824 */ /* 0x002fc600078e0202 */
[----:B------:R0:W-:Y:S02]  /*0110*/  STS [R6], RZ ;  /* 0x000000ff06007388 */ /* 0x0001e40000000800 */
[----:B------:R-:W-:-:S13]  /*0120*/  ISETP.GE.AND P0, PT, R2, R3, PT ;  /* 0x000000030200720c */ /* 0x000fda0003f06270 */
[----:B0-----:R-:W-:Y:S05]  /*0130*/  @!P0 BRA `(.L_x_2) ;  /* 0xfffffffc00ec8947 */ /* 0x001fea000383ffff */
.L_x_1:
[----:B------:R-:W-:Y:S05]  /*0140*/  BSYNC.RECONVERGENT B0 ;  /* 0x0000000000007941 */ /* 0x000fea0003800200 */
.L_x_0:
[----:B------:R-:W0:Y:S01]  /*0150*/  S2UR UR4, SR_CTAID.X ;  /* 0x00000000000479c3 */ /* 0x000e220000002500 */
[----:B------:R-:W1:Y:S01]  /*0160*/  LDCU UR9, c[0x0][0x388] ;  /* 0x00007100ff0977ac */ /* 0x000e620008000800 */
[----:B------:R-:W-:Y:S01]  /*0170*/  BSSY.RECONVERGENT B0, `(.L_x_3) ;  /* 0x0000024000007945 */ /* 0x000fe20003800200 */
[----:B------:R-:W2:Y:S05]  /*0180*/  LDCU.64 UR6, c[0x0][0x358] ;  /* 0x00006b00ff0677ac */ /* 0x000eaa0008000a00 */
[----:B------:R-:W0:Y:S02]  /*0190*/  LDC R9, c[0x0][0x360] ;  /* 0x0000d800ff097b82 */ /* 0x000e240000000800 */
[----:B0-----:R-:W-:Y:S01]  /*01a0*/  IMAD R2, R9, UR4, R0 ;  /* 0x0000000409027c24 */ /* 0x001fe2000f8e0200 */
[----:B------:R-:W0:Y:S03]  /*01b0*/  LDCU.64 UR4, c[0x0][0x380] ;  /* 0x00007000ff0477ac */ /* 0x000e260008000a00 */
[----:B------:R-:W-:-:S04]  /*01c0*/  IMAD.SHL.U32 R10, R2, 0x8, RZ ;  /* 0x00000008020a7824 */ /* 0x000fc800078e00ff */
[C---:B------:R-:W-:Y:S02]  /*01d0*/  VIADD R2, R10.reuse, 0x1 ;  /* 0x000000010a027836 */ /* 0x040fe40000000000 */
[C---:B------:R-:W-:Y:S02]  /*01e0*/  VIADD R3, R10.reuse, 0x2 ;  /* 0x000000020a037836 */ /* 0x040fe40000000000 */
[----:B------:R-:W-:Y:S01]  /*01f0*/  VIADD R6, R10, 0x5 ;  /* 0x000000050a067836 */ /* 0x000fe20000000000 */
[----:B------:R-:W-:Y:S01]  /*0200*/  BAR.SYNC.DEFER_BLOCKING 0x0 ;  /* 0x0000000000007b1d */ /* 0x000fe20000010000 */
[----:B-1----:R-:W-:Y:S01]  /*0210*/  ISETP.GE.U32.AND P1, PT, R2, UR9, PT ;  /* 0x0000000902007c0c */ /* 0x002fe2000bf26070 */
[C---:B------:R-:W-:Y:S01]  /*0220*/  VIADD R2, R10.reuse, 0x3 ;  /* 0x000000030a027836 */ /* 0x040fe20000000000 */
[----:B------:R-:W-:Y:S01]  /*0230*/  ISETP.GE.U32.AND P2, PT, R3, UR9, PT ;  /* 0x0000000903007c0c */ /* 0x000fe2000bf46070 */
[----:B------:R-:W-:Y:S01]  /*0240*/  VIADD R3, R10, 0x4 ;  /* 0x000000040a037836 */ /* 0x000fe20000000000 */
[----:B------:R-:W-:Y:S01]  /*0250*/  ISETP.GE.U32.AND P5, PT, R6, UR9, PT ;  /* 0x0000000906007c0c */ /* 0x000fe2000bfa6070 */
[----:B------:R-:W-:Y:S01]  /*0260*/  VIADD R8, R10, 0x6 ;  /* 0x000000060a087836 */ /* 0x000fe20000000000 */
[----:B------:R-:W-:-:S02]  /*0270*/  ISETP.GE.U32.AND P3, PT, R2, UR9, PT ;  /* 0x0000000902007c0c */ /* 0x000fc4000bf66070 */
[C---:B0-----:R-:W-:Y:S02]  /*0280*/  IADD3 R2, P0, PT, R10.reuse, UR4, RZ ;  /* 0x000000040a027c10 */ /* 0x041fe4000ff1e0ff */
[----:B------:R-:W-:Y:S02]  /*0290*/  ISETP.GE.U32.AND P4, PT, R3, UR9, PT ;  /* 0x0000000903007c0c */ /* 0x000fe4000bf86070 */
[C---:B------:R-:W-:Y:S02]  /*02a0*/  LEA.HI.X.SX32 R3, R10.reuse, UR5, 0x1, P0 ;  /* 0x000000050a037c11 */ /* 0x040fe400080f0eff */
[C---:B------:R-:W-:Y:S01]  /*02b0*/  ISETP.GE.U32.AND P0, PT, R10.reuse, UR9, PT ;  /* 0x000000090a007c0c */ /* 0x040fe2000bf06070 */
[----:B------:R-:W-:Y:S01]  /*02c0*/  VIADD R10, R10, 0x7 ;  /* 0x000000070a0a7836 */ /* 0x000fe20000000000 */
[----:B------:R-:W-:Y:S02]  /*02d0*/  LOP3.LUT R6, R0, 0x7, RZ, 0xc0, !PT ;  /* 0x0000000700067812 */ /* 0x000fe400078ec0ff */
[----:B------:R-:W-:-:S03]  /*02e0*/  ISETP.GE.U32.AND P6, PT, R8, UR9, PT ;  /* 0x0000000908007c0c */ /* 0x000fc6000bfc6070 */
[----:B------:R-:W-:-:S06]  /*02f0*/  IMAD R6, R4, R6, -R7 ;  /* 0x0000000604067224 */ /* 0x000fcc00078e0a07 */
[----:B--2---:R-:W-:Y:S05]  /*0300*/  @P0 BRA `(.L_x_4) ;  /* 0x0000000000280947 */ /* 0x004fea0003800000 */
[----:B------:R-:W2:Y:S02]  /*0310*/  LDG.E.U8 R8, desc[UR6][R2.64] ;  /* 0x0000000602087981 */ /* 0x000ea4000c1e1100 */
[----:B--2---:R-:W-:-:S04]  /*0320*/  ISETP.GT.AND P0, PT, R8, UR8, PT ;  /* 0x0000000808007c0c */ /* 0x004fc8000bf04270 */
[----:B------:R-:W-:-:S13]  /*0330*/  ISETP.LT.OR P0, PT, R8, R7, P0 ;  /* 0x000000070800720c */ /* 0x000fda0000701670 */
[----:B------:R-:W-:Y:S05]  /*0340*/  @P0 BRA `(.L_x_4) ;  /* 0x0000000000180947 */ /* 0x000fea0003800000 */
[----:B------:R-:W0:Y:S01]  /*0350*/  S2UR UR5, SR_CgaCtaId ;  /* 0x00000000000579c3 */ /* 0x000e220000008800 */
[----:B------:R-:W-:Y:S01]  /*0360*/  UMOV UR4, 0x400 ;  /* 0x0000040000047882 */ /* 0x000fe20000000000 */
[----:B------:R-:W-:Y:S01]  /*0370*/  IMAD.IADD R8, R6, 0x1, R8 ;  /* 0x0000000106087824 */ /* 0x000fe200078e0208 */
[----:B0-----:R-:W-:-:S06]  /*0380*/  ULEA UR4, UR5, UR4, 0x18 ;  /* 0x0000000405047291 */ /* 0x001fcc000f8ec0ff */
[----:B------:R-:W-:-:S05]  /*0390*/  LEA R8, R8, UR4, 0x2 ;  /* 0x0000000408087c11 */ /* 0x000fca000f8e10ff */
[----:B------:R0:W-:Y:S02]  /*03a0*/  ATOMS.POPC.INC.32 RZ, [R8+URZ] ;  /* 0x0000000008ff7f8c */ /* 0x0001e4000d8000ff */
.L_x_4:
[----:B------:R-:W-:Y:S05]  /*03b0*/  BSYNC.RECONVERGENT B0 ;  /* 0x0000000000007941 */ /* 0x000fea0003800200 */
.L_x_3:
[----:B------:R-:W-:Y:S01]  /*03c0*/  BSSY.RECONVERGENT B0, `(.L_x_5) ;  /* 0x000000d000007945 */ /* 0x000fe20003800200 */
[----:B------:R-:W-:-:S03]  /*03d0*/  ISETP.GE.U32.AND P0, PT, R10, UR9, PT ;  /* 0x000000090a007c0c */ /* 0x000fc6000bf06070 */
[----:B------:R-:W-:Y:S10]  /*03e0*/  @P1 BRA `(.L_x_6) ;  /* 0x0000000000281947 */ /* 0x000ff40003800000 */
[----:B0-----:R-:W2:Y:S02]  /*03f0*/  LDG.E.U8 R8, desc[UR6][R2.64+0x1] ;  /* 0x0000010602087981 */ /* 0x001ea4000c1e1100 */
        /* <DEDUP_REMOVED lines=9> */
.L_x_6:
[----:B------:R-:W-:Y:S05]  /*0490*/  BSYNC.RECONVERGENT B0 ;  /* 0x0000000000007941 */ /* 0x000fea0003800200 */
.L_x_5:
[----:B------:R-:W-:Y:S01]  /*04a0*/  BSSY.RECONVERGENT B0, `(.L_x_7) ;  /* 0x000000d000007945 */ /* 0x000fe20003800200 */
[----:B------:R-:W-:-:S03]  /*04b0*/  ISETP.GT.AND P1, PT, R0, R5, PT ;  /* 0x000000050000720c */ /* 0x000fc60003f24270 */
[----:B------:R-:W-:Y:S10]  /*04c0*/  @P2 BRA `(.L_x_8) ;  /* 0x0000000000282947 */ /* 0x000ff40003800000 */
[----:B01----:R-:W2:Y:S02]  /*04d0*/  LDG.E.U8 R8, desc[UR6][R2.64+0x2] ;  /* 0x0000020602087981 */ /* 0x003ea4000c1e1100 */
        /* <DEDUP_REMOVED lines=9> */
.L_x_8:
[----:B------:R-:W-:Y:S05]  /*0570*/  BSYNC.RECONVERGENT B0 ;  /* 0x0000000000007941 */ /* 0x000fea0003800200 */
.L_x_7:
[----:B------:R-:W-:Y:S04]  /*0580*/  BSSY.RECONVERGENT B0, `(.L_x_9) ;  /* 0x000000c000007945 */ /* 0x000fe80003800200 */
[----:B------:R-:W-:Y:S05]  /*0590*/  @P3 BRA `(.L_x_10) ;  /* 0x0000000000283947 */ /* 0x000fea0003800000 */
[----:B012---:R-:W2:Y:S02]  /*05a0*/  LDG.E.U8 R8, desc[UR6][R2.64+0x3] ;  /* 0x0000030602087981 */ /* 0x007ea4000c1e1100 */
        /* <DEDUP_REMOVED lines=9> */
.L_x_10:
[----:B------:R-:W-:Y:S05]  /*0640*/  BSYNC.RECONVERGENT B0 ;  /* 0x0000000000007941 */ /* 0x000fea0003800200 */
.L_x_9:
[----:B------:R-:W-:Y:S04]  /*0650*/  BSSY.RECONVERGENT B0, `(.L_x_11) ;  /* 0x000000c000007945 */ /* 0x000fe80003800200 */
[----:B------:R-:W-:Y:S05]  /*0660*/  @P4 BRA `(.L_x_12) ;  /* 0x0000000000284947 */ /* 0x000fea0003800000 */
[----:B0123--:R-:W2:Y:S02]  /*0670*/  LDG.E.U8 R8, desc[UR6][R2.64+0x4] ;  /* 0x0000040602087981 */ /* 0x00fea4000c1e1100 */
        /* <DEDUP_REMOVED lines=9> */
.L_x_12:
[----:B------:R-:W-:Y:S05]  /*0710*/  BSYNC.RECONVERGENT B0 ;  /* 0x0000000000007941 */ /* 0x000fea0003800200 */
.L_x_11:
[----:B------:R-:W-:Y:S04]  /*0720*/  BSSY.RECONVERGENT B0, `(.L_x_13) ;  /* 0x000000c000007945 */ /* 0x000fe80003800200 */
[----:B------:R-:W-:Y:S05]  /*0730*/  @P5 BRA `(.L_x_14) ;  /* 0x0000000000285947 */ /* 0x000fea0003800000 */
[----:B01234-:R-:W2:Y:S02]  /*0740*/  LDG.E.U8 R8, desc[UR6][R2.64+0x5] ;  /* 0x0000050602087981 */ /* 0x01fea4000c1e1100 */
        /* <DEDUP_REMOVED lines=9> */
.L_x_14:
[----:B------:R-:W-:Y:S05]  /*07e0*/  BSYNC.RECONVERGENT B0 ;  /* 0x0000000000007941 */ /* 0x000fea0003800200 */
.L_x_13:
        /* <DEDUP_REMOVED lines=12> */
.L_x_16:
[----:B------:R-:W-:Y:S05]  /*08b0*/  BSYNC.RECONVERGENT B0 ;  /* 0x0000000000007941 */ /* 0x000fea0003800200 */
.L_x_15:
[----:B------:R-:W-:Y:S04]  /*08c0*/  BSSY.RECONVERGENT B0, `(.L_x_17) ;  /* 0x000000c000007945 */ /* 0x000fe80003800200 */
[----:B------:R-:W-:Y:S05]  /*08d0*/  @P0 BRA `(.L_x_18) ;  /* 0x0000000000280947 */ /* 0x000fea0003800000 */
[----:B------:R-:W5:Y:S02]  /*08e0*/  LDG.E.U8 R2, desc[UR6][R2.64+0x7] ;  /* 0x0000070602027981 */ /* 0x000f64000c1e1100 */
[----:B-----5:R-:W-:-:S04]  /*08f0*/  ISETP.GT.AND P0, PT, R2, UR8, PT ;  /* 0x0000000802007c0c */ /* 0x020fc8000bf04270 */
[----:B------:R-:W-:-:S13]  /*0900*/  ISETP.LT.OR P0, PT, R2, R7, P0 ;  /* 0x000000070200720c */ /* 0x000fda0000701670 */
[----:B------:R-:W-:Y:S05]  /*0910*/  @P0 BRA `(.L_x_18) ;  /* 0x0000000000180947 */ /* 0x000fea0003800000 */
[----:B------:R-:W5:Y:S01]  /*0920*/  S2UR UR5, SR_CgaCtaId ;  /* 0x00000000000579c3 */ /* 0x000f620000008800 */
[----:B------:R-:W-:Y:S01]  /*0930*/  UMOV UR4, 0x400 ;  /* 0x0000040000047882 */ /* 0x000fe20000000000 */
[----:B------:R-:W-:Y:S01]  /*0940*/  IMAD.IADD R6, R6, 0x1, R2 ;  /* 0x0000000106067824 */ /* 0x000fe200078e0202 */
[----:B-----5:R-:W-:-:S06]  /*0950*/  ULEA UR4, UR5, UR4, 0x18 ;  /* 0x0000000405047291 */ /* 0x020fcc000f8ec0ff */
[----:B------:R-:W-:-:S05]  /*0960*/  LEA R6, R6, UR4, 0x2 ;  /* 0x0000000406067c11 */ /* 0x000fca000f8e10ff */
[----:B------:R0:W-:Y:S02]  /*0970*/  ATOMS.POPC.INC.32 RZ, [R6+URZ] ;  /* 0x0000000006ff7f8c */ /* 0x0001e4000d8000ff */
.L_x_18:
[----:B------:R-:W-:Y:S05]  /*0980*/  BSYNC.RECONVERGENT B0 ;  /* 0x0000000000007941 */ /* 0x000fea0003800200 */
.L_x_17:
[----:B------:R-:W-:Y:S06]  /*0990*/  BAR.SYNC.DEFER_BLOCKING 0x0 ;  /* 0x0000000000007b1d */ /* 0x000fec0000010000 */
[----:B------:R-:W-:Y:S05]  /*09a0*/  @P1 EXIT ;  /* 0x000000000000194d */ /* 0x000fea0003800000 */
[----:B------:R-:W5:Y:S01]  /*09b0*/  S2UR UR5, SR_CgaCtaId ;  /* 0x00000000000579c3 */ /* 0x000f620000008800 */
[----:B------:R-:W-:-:S07]  /*09c0*/  UMOV UR4, 0x400 ;  /* 0x0000040000047882 */ /* 0x000fce0000000000 */
[----:B------:R-:W0:Y:S01]  /*09d0*/  LDC.64 R2, c[0x0][0x398] ;  /* 0x0000e600ff027b82 */ /* 0x000e220000000a00 */
[----:B-----5:R-:W-:-:S12]  /*09e0*/  ULEA UR4, UR5, UR4, 0x18 ;  /* 0x0000000405047291 */ /* 0x020fd8000f8ec0ff */
.L_x_19:
[----:B0-----:R-:W-:-:S05]  /*09f0*/  LEA R6, R0, UR4, 0x2 ;  /* 0x0000000400067c11 */ /* 0x001fca000f8e10ff */
[C-C-:B-1234-:R-:W-:Y:S02]  /*0a00*/  IMAD R8, R4.reuse, 0x8, R6.reuse ;  /* 0x0000000804087824 */ /* 0x15efe400078e0206 */
[C---:B------:R-:W-:Y:S02]  /*0a10*/  IMAD R7, R5.reuse, 0x4, R6 ;  /* 0x0000000405077824 */ /* 0x040fe400078e0206 */
[C---:B------:R-:W-:Y:S02]  /*0a20*/  IMAD R10, R4.reuse, 0x4, R8 ;  /* 0x00000004040a7824 */ /* 0x040fe400078e0208 */
[C---:B------:R-:W-:Y:S02]  /*0a30*/  IMAD R14, R5.reuse, 0x8, R6 ;  /* 0x00000008050e7824 */ /* 0x040fe400078e0206 */
[----:B------:R-:W-:Y:S01]  /*0a40*/  IMAD R12, R4, 0x4, R10 ;  /* 0x00000004040c7824 */ /* 0x000fe200078e020a */
[----:B------:R-:W-:Y:S01]  /*0a50*/  LDS R6, [R6] ;  /* 0x0000000006067984 */ /* 0x000fe20000000800 */
[----:B------:R-:W-:-:S02]  /*0a60*/  IMAD R11, R5, 0x4, R8 ;  /* 0x00000004050b7824 */ /* 0x000fc400078e0208 */
[C---:B------:R-:W-:Y:S01]  /*0a70*/  IMAD R13, R4.reuse, 0x4, R12 ;  /* 0x00000004040d7824 */ /* 0x040fe200078e020c */
[----:B------:R-:W-:Y:S01]  /*0a80*/  LDS R7, [R7+0x4] ;  /* 0x0000040007077984 */ /* 0x000fe20000000800 */
[C---:B------:R-:W-:Y:S02]  /*0a90*/  IMAD R10, R5.reuse, 0x4, R10 ;  /* 0x00000004050a7824 */ /* 0x040fe400078e020a */
[C---:B------:R-:W-:Y:S01]  /*0aa0*/  IMAD R16, R5.reuse, 0x4, R12 ;  /* 0x0000000405107824 */ /* 0x040fe200078e020c */
[----:B------:R-:W0:Y:S01]  /*0ab0*/  LDS R8, [R14+0x8] ;  /* 0x000008000e087984 */ /* 0x000e220000000800 */
[--C-:B------:R-:W-:Y:S02]  /*0ac0*/  IMAD R12, R4, 0x4, R13.reuse ;  /* 0x00000004040c7824 */ /* 0x100fe400078e020d */
[C---:B------:R-:W-:Y:S01]  /*0ad0*/  IMAD R17, R5.reuse, 0x4, R13 ;  /* 0x0000000405117824 */ /* 0x040fe200078e020d */
[----:B------:R-:W-:Y:S01]  /*0ae0*/  LDS R11, [R11+0x4] ;  /* 0x000004000b0b7984 */ /* 0x000fe20000000800 */
[----:B------:R-:W-:-:S03]  /*0af0*/  IMAD R18, R5, 0x4, R12 ;  /* 0x0000000405127824 */ /* 0x000fc600078e020c */
[----:B------:R-:W1:Y:S04]  /*0b00*/  LDS R10, [R10+0x4] ;  /* 0x000004000a0a7984 */ /* 0x000e680000000800 */
[----:B------:R-:W-:Y:S04]  /*0b10*/  LDS R13, [R16+0x4] ;  /* 0x00000400100d7984 */ /* 0x000fe80000000800 */
[----:B------:R-:W2:Y:S04]  /*0b20*/  LDS R12, [R17+0x4] ;  /* 0x00000400110c7984 */ /* 0x000ea80000000800 */
[----:B------:R-:W3:Y:S01]  /*0b30*/  LDS R15, [R18+0x4] ;  /* 0x00000400120f7984 */ /* 0x000ee20000000800 */
[----:B0-----:R-:W-:-:S04]  /*0b40*/  IADD3 R6, PT, PT, R8, R7, R6 ;  /* 0x0000000708067210 */ /* 0x001fc80007ffe006 */
[----:B-1----:R-:W-:-:S04]  /*0b50*/  IADD3 R6, PT, PT, R10, R11, R6 ;  /* 0x0000000b0a067210 */ /* 0x002fc80007ffe006 */
[----:B--2---:R-:W-:Y:S01]  /*0b60*/  IADD3 R12, PT, PT, R12, R13, R6 ;  /* 0x0000000d0c0c7210 */ /* 0x004fe20007ffe006 */
[----:B------:R-:W-:-:S04]  /*0b70*/  IMAD.WIDE R6, R0, 0x4, R2 ;  /* 0x0000000400067825 */ /* 0x000fc800078e0202 */
[----:B------:R-:W-:Y:S02]  /*0b80*/  IMAD.IADD R0, R9, 0x1, R0 ;  /* 0x0000000109007824 */ /* 0x000fe400078e0200 */
[----:B---3--:R-:W-:-:S03]  /*0b90*/  IMAD.IADD R15, R12, 0x1, R15 ;  /* 0x000000010c0f7824 */ /* 0x008fc600078e020f */
[----:B------:R-:W-:Y:S02]  /*0ba0*/  ISETP.GT.AND P0, PT, R0, R5, PT ;  /* 0x000000050000720c */ /* 0x000fe40003f04270 */
[----:B------:R0:W-:Y:S11]  /*0bb0*/  REDG.E.ADD.STRONG.GPU desc[UR6][R6.64], R15 ;  /* 0x0000000f0600798e */ /* 0x0001f6000c12e106 */
[----:B------:R-:W-:Y:S05]  /*0bc0*/  @!P0 BRA `(.L_x_19) ;  /* 0xfffffffc00888947 */ /* 0x000fea000383ffff */
[----:B------:R-:W-:Y:S05]  /*0bd0*/  EXIT ;  /* 0x000000000000794d */ /* 0x000fea0003800000 */
.L_x_20:
[----:B------:R-:W-:-:S00]  /*0be0*/  BRA `(.L_x_20) ;  /* 0xfffffffc00fc7947 */ /* 0x000fc0000383ffff */
[----:B------:R-:W-:-:S00]  /*0bf0*/  NOP ;  /* 0x0000000000007918 */ /* 0x000fc00000000000 */
        /* <DEDUP_REMOVED lines=8> */
.L_x_21:


//--------------------- .nv.shared._Z16histogram_kernelPKcjiiPj --------------------------
	.section	.nv.shared._Z16histogram_kernelPKcjiiPj,"aw",@nobits
	.sectionflags	@""
	.align	16
	.zero		1024


//--------------------- .nv.shared.reserved.0     --------------------------
	.section	.nv.shared.reserved.0,"aw",@nobits
	.weak		__nv_reservedSMEM_offset_0_alias
	.size		__nv_reservedSMEM_offset_0_alias, 0, 64
	.other		__nv_reservedSMEM_offset_0_alias,@"STO_CUDA_RESERVED_SHARED STV_DEFAULT"
__nv_reservedSMEM_offset_0_alias:
	.zero		0
	.zero		64


//--------------------- .nv.constant0._Z16histogram_kernelPKcjiiPj --------------------------
	.section	.nv.constant0._Z16histogram_kernelPKcjiiPj,"a",@progbits
	.sectionflags	@""
	.align	4
.nv.constant0._Z16histogram_kernelPKcjiiPj:
	.zero		928


//--------------------- SYMBOLS --------------------------

	.type		.nv.reservedSmem.offset0,@object
	.size		.nv.reservedSmem.offset0,0x4
	.type		.nv.reservedSmem.cap,@object
	.size		.nv.reservedSmem.cap,0x4
